	.headerflags	@"EF_CUDA_TEXMODE_UNIFIED EF_CUDA_64BIT_ADDRESS EF_CUDA_ACCELERATORS EF_CUDA_SM90 EF_CUDA_VIRTUAL_SM(EF_CUDA_SM90)"
	.elftype	@"ET_EXEC"


//--------------------- .nv.info                  --------------------------
	.section	.nv.info,"",@"SHT_CUDA_INFO"
	.align	4


	//----- nvinfo : EIATTR_REGCOUNT
	.align		4
        /*0000*/ 	.byte	0x04, 0x2f
        /*0002*/ 	.short	(.L_1 - .L_0)
	.align		4
.L_0:
        /*0004*/ 	.word	index@(triton_poi_fused_convolution_relu_threshold_backward_43)
        /*0008*/ 	.word	0x00000011


	//----- nvinfo : EIATTR_MIN_STACK_SIZE
	.align		4
.L_1:
        /*000c*/ 	.byte	0x04, 0x12
        /*000e*/ 	.short	(.L_3 - .L_2)
	.align		4
.L_2:
        /*0010*/ 	.word	index@(triton_poi_fused_convolution_relu_threshold_backward_43)
        /*0014*/ 	.word	0x00000000


	//----- nvinfo : EIATTR_FRAME_SIZE
	.align		4
.L_3:
        /*0018*/ 	.byte	0x04, 0x11
        /*001a*/ 	.short	(.L_5 - .L_4)
	.align		4
.L_4:
        /*001c*/ 	.word	index@(triton_poi_fused_convolution_relu_threshold_backward_43)
        /*0020*/ 	.word	0x00000000


	//----- nvinfo : EIATTR_MIN_STACK_SIZE
	.align		4
.L_5:
        /*0024*/ 	.byte	0x04, 0x12
        /*0026*/ 	.short	(.L_7 - .L_6)
	.align		4
.L_6:
        /*0028*/ 	.word	index@(triton_poi_fused_convolution_relu_threshold_backward_43)
        /*002c*/ 	.word	0x00000000
.L_7:


//--------------------- .nv.info.triton_poi_fused_convolution_relu_threshold_backward_43 --------------------------
	.section	.nv.info.triton_poi_fused_convolution_relu_threshold_backward_43,"",@"SHT_CUDA_INFO"
	.sectionflags	@""
	.align	4


	//----- nvinfo : EIATTR_CUDA_API_VERSION
	.align		4
        /*0000*/ 	.byte	0x04, 0x37
        /*0002*/ 	.short	(.L_9 - .L_8)
.L_8:
        /*0004*/ 	.word	0x0000007c


	//----- nvinfo : EIATTR_KPARAM_INFO
	.align		4
.L_9:
        /*0008*/ 	.byte	0x04, 0x17
        /*000a*/ 	.short	(.L_11 - .L_10)
.L_10:
        /*000c*/ 	.word	0x00000000
        /*0010*/ 	.short	0x0003
        /*0012*/ 	.short	0x0018
        /*0014*/ 	.byte	0x00, 0xf0, 0x11, 0x00


	//----- nvinfo : EIATTR_KPARAM_INFO
	.align		4
.L_11:
        /*0018*/ 	.byte	0x04, 0x17
        /*001a*/ 	.short	(.L_13 - .L_12)
.L_12:
        /*001c*/ 	.word	0x00000000
        /*0020*/ 	.short	0x0002
        /*0022*/ 	.short	0x0010
        /*0024*/ 	.byte	0x00, 0xf4, 0x21, 0x00


	//----- nvinfo : EIATTR_KPARAM_INFO
	.align		4
.L_13:
        /*0028*/ 	.byte	0x04, 0x17
        /*002a*/ 	.short	(.L_15 - .L_14)
.L_14:
        /*002c*/ 	.word	0x00000000
        /*0030*/ 	.short	0x0001
        /*0032*/ 	.short	0x0008
        /*0034*/ 	.byte	0x00, 0xf4, 0x21, 0x00


	//----- nvinfo : EIATTR_KPARAM_INFO
	.align		4
.L_15:
        /*0038*/ 	.byte	0x04, 0x17
        /*003a*/ 	.short	(.L_17 - .L_16)
.L_16:
        /*003c*/ 	.word	0x00000000
        /*0040*/ 	.short	0x0000
        /*0042*/ 	.short	0x0000
        /*0044*/ 	.byte	0x00, 0xf4, 0x21, 0x00


	//----- nvinfo : EIATTR_SPARSE_MMA_MASK
	.align		4
.L_17:
        /*0048*/ 	.byte	0x03, 0x50
        /*004a*/ 	.short	0x0000


	//----- nvinfo : EIATTR_MAXREG_COUNT
	.align		4
        /*004c*/ 	.byte	0x03, 0x1b
        /*004e*/ 	.short	0x00ff


	//----- nvinfo : EIATTR_EXIT_INSTR_OFFSETS
	.align		4
        /*0050*/ 	.byte	0x04, 0x1c
        /*0052*/ 	.short	(.L_19 - .L_18)


	//   ....[0]....
.L_18:
        /*0054*/ 	.word	0x00000480


	//----- nvinfo : EIATTR_REQNTID
	.align		4
.L_19:
        /*0058*/ 	.byte	0x04, 0x10
        /*005a*/ 	.short	(.L_21 - .L_20)
.L_20:
        /*005c*/ 	.word	0x00000080
        /*0060*/ 	.word	0x00000001
        /*0064*/ 	.word	0x00000001


	//----- nvinfo : EIATTR_CBANK_PARAM_SIZE
	.align		4
.L_21:
        /*0068*/ 	.byte	0x03, 0x19
        /*006a*/ 	.short	0x001c


	//----- nvinfo : EIATTR_PARAM_CBANK
	.align		4
        /*006c*/ 	.byte	0x04, 0x0a
        /*006e*/ 	.short	(.L_23 - .L_22)
	.align		4
.L_22:
        /*0070*/ 	.word	index@(.nv.constant0.triton_poi_fused_convolution_relu_threshold_backward_43)
        /*0074*/ 	.short	0x0210
        /*0076*/ 	.short	0x001c


	//----- nvinfo : EIATTR_SW_WAR
	.align		4
.L_23:
        /*0078*/ 	.byte	0x04, 0x36
        /*007a*/ 	.short	(.L_25 - .L_24)
.L_24:
        /*007c*/ 	.word	0x00000008
.L_25:


//--------------------- .nv.callgraph             --------------------------
	.section	.nv.callgraph,"",@"SHT_CUDA_CALLGRAPH"
	.align	4
	.sectionentsize	8
	.align		4
        /*0000*/ 	.word	0x00000000
	.align		4
        /*0004*/ 	.word	0xffffffff
	.align		4
        /*0008*/ 	.word	0x00000000
	.align		4
        /*000c*/ 	.word	0xfffffffe
	.align		4
        /*0010*/ 	.word	0x00000000
	.align		4
        /*0014*/ 	.word	0xfffffffd
	.align		4
        /*0018*/ 	.word	0x00000000
	.align		4
        /*001c*/ 	.word	0xfffffffc


//--------------------- .text.triton_poi_fused_convolution_relu_threshold_backward_43 --------------------------
	.section	.text.triton_poi_fused_convolution_relu_threshold_backward_43,"ax",@progbits
	.align	128
        .global         triton_poi_fused_convolution_relu_threshold_backward_43
        .type           triton_poi_fused_convolution_relu_threshold_backward_43,@function
        .size           triton_poi_fused_convolution_relu_threshold_backward_43,(.L_x_1 - triton_poi_fused_convolution_relu_threshold_backward_43)
        .other          triton_poi_fused_convolution_relu_threshold_backward_43,@"STO_CUDA_ENTRY STV_DEFAULT"
triton_poi_fused_convolution_relu_threshold_backward_43:
.text.triton_poi_fused_convolution_relu_threshold_backward_43:
[----:B------:R-:W-:Y:S01]  /*0000*/  LDC R1, c[0x0][0x28] ;  /* 0x00000a00ff017b82 */ /* 0x000fe20000000800 */
[----:B------:R-:W1:Y:S07]  /*0010*/  S2R R0, SR_TID.X ;  /* 0x0000000000007919 */ /* 0x000e6e0000002100 */
[----:B------:R-:W2:Y:S01]  /*0020*/  LDC.64 R12, c[0x0][0x218] ;  /* 0x00008600ff0c7b82 */ /* 0x000ea20000000a00 */
[----:B------:R-:W-:Y:S01]  /*0030*/  ULDC.64 UR4, c[0x0][0x208] ;  /* 0x0000820000047ab9 */ /* 0x000fe20000000a00 */
[----:B------:R-:W-:Y:S01]  /*0040*/  ULDC.64 UR6, c[0x0][0x220] ;  /* 0x0000880000067ab9 */ /* 0x000fe20000000a00 */
[----:B------:R-:W3:Y:S01]  /*0050*/  S2R R3, SR_CTAID.X ;  /* 0x0000000000037919 */ /* 0x000ee20000002500 */
[----:B-1----:R-:W-:Y:S01]  /*0060*/  IMAD.SHL.U32 R0, R0, 0x8, RZ ;  /* 0x0000000800007824 */ /* 0x002fe200078e00ff */
[----:B---3--:R-:W-:-:S04]  /*0070*/  SHF.R.S32.HI R5, RZ, 0x15, R3 ;  /* 0x00000015ff057819 */ /* 0x008fc80000011403 */
[----:B------:R-:W-:Y:S02]  /*0080*/  LOP3.LUT R0, R0, 0x3f8, RZ, 0xc0, !PT ;  /* 0x000003f800007812 */ /* 0x000fe400078ec0ff */
[----:B------:R-:W-:-:S03]  /*0090*/  SGXT R5, R5, 0x1 ;  /* 0x000000010505781a */ /* 0x000fc60000000200 */
[----:B------:R-:W-:Y:S02]  /*00a0*/  IMAD R0, R3, 0x400, R0 ;  /* 0x0000040003007824 */ /* 0x000fe400078e0200 */
[----:B------:R-:W1:Y:S03]  /*00b0*/  LDC.64 R2, c[0x0][0x210] ;  /* 0x00008400ff027b82 */ /* 0x000e660000000a00 */
[----:B------:R-:W-:-:S04]  /*00c0*/  LEA.HI R5, R5, R0, RZ, 0x6 ;  /* 0x0000000005057211 */ /* 0x000fc800078f30ff */
[--C-:B------:R-:W-:Y:S02]  /*00d0*/  SHF.R.S32.HI R4, RZ, 0x6, R5.reuse ;  /* 0x00000006ff047819 */ /* 0x100fe40000011405 */
[----:B------:R-:W-:-:S04]  /*00e0*/  SHF.R.S32.HI R5, RZ, 0x1f, R5 ;  /* 0x0000001fff057819 */ /* 0x000fc80000011405 */
[----:B------:R-:W-:-:S04]  /*00f0*/  LEA.HI R5, R5, R4, RZ, 0xa ;  /* 0x0000000405057211 */ /* 0x000fc800078f50ff */
[----:B------:R-:W-:-:S05]  /*0100*/  LOP3.LUT R5, R5, 0xfffffc00, RZ, 0xc0, !PT ;  /* 0xfffffc0005057812 */ /* 0x000fca00078ec0ff */
[----:B------:R-:W-:Y:S02]  /*0110*/  IMAD.IADD R5, R4, 0x1, -R5 ;  /* 0x0000000104057824 */ /* 0x000fe400078e0a05 */
[----:B-1----:R-:W-:-:S04]  /*0120*/  IMAD.WIDE R2, R0, 0x4, R2 ;  /* 0x0000000400027825 */ /* 0x002fc800078e0202 */
[----:B--2---:R-:W-:Y:S01]  /*0130*/  IMAD.WIDE R12, R5, 0x4, R12 ;  /* 0x00000004050c7825 */ /* 0x004fe200078e020c */
[----:B------:R1:W2:Y:S04]  /*0140*/  LDG.E.128 R8, desc[UR4][R2.64+0x10] ;  /* 0x0000100402087981 */ /* 0x0002a8000c1e1d00 */
[----:B------:R-:W3:Y:S04]  /*0150*/  LDG.E.128 R4, desc[UR4][R2.64] ;  /* 0x0000000402047981 */ /* 0x000ee8000c1e1d00 */
[----:B------:R-:W3:Y:S02]  /*0160*/  LDG.E.EL R12, desc[UR4][R12.64] ;  /* 0x000000040c0c7981 */ /* 0x000ee4000c2e1900 */
[CC--:B---3--:R-:W-:Y:S01]  /*0170*/  FSETP.GEU.AND P2, PT, R4.reuse, -R12.reuse, PT ;  /* 0x8000000c0400720b */ /* 0x0c8fe20003f4e000 */
[--C-:B------:R-:W-:Y:S01]  /*0180*/  FADD R4, R4, R12.reuse ;  /* 0x0000000c04047221 */ /* 0x100fe20000000000 */
[C---:B------:R-:W-:Y:S01]  /*0190*/  FADD R14, R5.reuse, R12 ;  /* 0x0000000c050e7221 */ /* 0x040fe20000000000 */
[----:B------:R-:W-:-:S03]  /*01a0*/  FSETP.GEU.AND P0, PT, R5, -R12, PT ;  /* 0x8000000c0500720b */ /* 0x000fc60003f0e000 */
[----:B------:R-:W-:Y:S02]  /*01b0*/  FSEL R5, R4, RZ, P2 ;  /* 0x000000ff04057208 */ /* 0x000fe40001000000 */
[----:B------:R-:W-:Y:S01]  /*01c0*/  FSEL R14, R14, RZ, P0 ;  /* 0x000000ff0e0e7208 */ /* 0x000fe20000000000 */
[C-C-:B------:R-:W-:Y:S01]  /*01d0*/  FADD R4, R7.reuse, R12.reuse ;  /* 0x0000000c07047221 */ /* 0x140fe20000000000 */
[-C--:B------:R-:W-:Y:S02]  /*01e0*/  FSETP.GEU.AND P0, PT, R7, -R12.reuse, PT ;  /* 0x8000000c0700720b */ /* 0x080fe40003f0e000 */
[C---:B------:R-:W-:Y:S01]  /*01f0*/  FSETP.GEU.AND P1, PT, R6.reuse, -R12, PT ;  /* 0x8000000c0600720b */ /* 0x040fe20003f2e000 */
[----:B------:R-:W-:Y:S01]  /*0200*/  FADD R6, R6, R12 ;  /* 0x0000000c06067221 */ /* 0x000fe20000000000 */
[----:B------:R-:W-:Y:S02]  /*0210*/  FSETP.GTU.AND P3, PT, R5, RZ, PT ;  /* 0x000000ff0500720b */ /* 0x000fe40003f6c000 */
[----:B------:R-:W-:-:S02]  /*0220*/  FSETP.GTU.AND P2, PT, R14, RZ, PT ;  /* 0x000000ff0e00720b */ /* 0x000fc40003f4c000 */
[----:B------:R-:W-:Y:S02]  /*0230*/  FSEL R4, R4, RZ, P0 ;  /* 0x000000ff04047208 */ /* 0x000fe40000000000 */
[----:B-1----:R-:W-:Y:S02]  /*0240*/  SEL R2, RZ, 0x1, P3 ;  /* 0x00000001ff027807 */ /* 0x002fe40001800000 */
[----:B------:R-:W-:Y:S02]  /*0250*/  SEL R3, RZ, 0x1, P2 ;  /* 0x00000001ff037807 */ /* 0x000fe40001000000 */
[----:B------:R-:W-:Y:S02]  /*0260*/  FSEL R6, R6, RZ, P1 ;  /* 0x000000ff06067208 */ /* 0x000fe40000800000 */
[----:B------:R-:W-:Y:S02]  /*0270*/  FSETP.GTU.AND P1, PT, R4, RZ, PT ;  /* 0x000000ff0400720b */ /* 0x000fe40003f2c000 */
[----:B------:R-:W-:Y:S01]  /*0280*/  PRMT R4, R2, 0x3340, R3 ;  /* 0x0000334002047816 */ /* 0x000fe20000000003 */
[--C-:B--2---:R-:W-:Y:S01]  /*0290*/  FADD R2, R8, R12.reuse ;  /* 0x0000000c08027221 */ /* 0x104fe20000000000 */
[CC--:B------:R-:W-:Y:S01]  /*02a0*/  FSETP.GEU.AND P3, PT, R10.reuse, -R12.reuse, PT ;  /* 0x8000000c0a00720b */ /* 0x0c0fe20003f6e000 */
[--C-:B------:R-:W-:Y:S01]  /*02b0*/  FADD R10, R10, R12.reuse ;  /* 0x0000000c0a0a7221 */ /* 0x100fe20000000000 */
[CC--:B------:R-:W-:Y:S01]  /*02c0*/  FSETP.GEU.AND P2, PT, R11.reuse, -R12.reuse, PT ;  /* 0x8000000c0b00720b */ /* 0x0c0fe20003f4e000 */
[--C-:B------:R-:W-:Y:S01]  /*02d0*/  FADD R11, R11, R12.reuse ;  /* 0x0000000c0b0b7221 */ /* 0x100fe20000000000 */
[CC--:B------:R-:W-:Y:S01]  /*02e0*/  FSETP.GEU.AND P4, PT, R9.reuse, -R12.reuse, PT ;  /* 0x8000000c0900720b */ /* 0x0c0fe20003f8e000 */
[----:B------:R-:W-:Y:S01]  /*02f0*/  FADD R9, R9, R12 ;  /* 0x0000000c09097221 */ /* 0x000fe20000000000 */
[----:B------:R-:W-:-:S02]  /*0300*/  FSETP.GEU.AND P5, PT, R8, -R12, PT ;  /* 0x8000000c0800720b */ /* 0x000fc40003fae000 */
[----:B------:R-:W-:Y:S02]  /*0310*/  FSEL R10, R10, RZ, P3 ;  /* 0x000000ff0a0a7208 */ /* 0x000fe40001800000 */
[----:B------:R-:W-:Y:S02]  /*0320*/  FSEL R11, R11, RZ, P2 ;  /* 0x000000ff0b0b7208 */ /* 0x000fe40001000000 */
[----:B------:R-:W-:Y:S02]  /*0330*/  FSEL R9, R9, RZ, P4 ;  /* 0x000000ff09097208 */ /* 0x000fe40002000000 */
[----:B------:R-:W-:Y:S02]  /*0340*/  FSEL R2, R2, RZ, P5 ;  /* 0x000000ff02027208 */ /* 0x000fe40002800000 */
[----:B------:R-:W-:Y:S02]  /*0350*/  FSETP.GTU.AND P0, PT, R6, RZ, PT ;  /* 0x000000ff0600720b */ /* 0x000fe40003f0c000 */
[----:B------:R-:W-:-:S02]  /*0360*/  FSETP.GTU.AND P3, PT, R10, RZ, PT ;  /* 0x000000ff0a00720b */ /* 0x000fc40003f6c000 */
[----:B------:R-:W-:Y:S02]  /*0370*/  FSETP.GTU.AND P2, PT, R11, RZ, PT ;  /* 0x000000ff0b00720b */ /* 0x000fe40003f4c000 */
[----:B------:R-:W-:Y:S02]  /*0380*/  FSETP.GTU.AND P4, PT, R9, RZ, PT ;  /* 0x000000ff0900720b */ /* 0x000fe40003f8c000 */
[----:B------:R-:W-:Y:S02]  /*0390*/  FSETP.GTU.AND P5, PT, R2, RZ, PT ;  /* 0x000000ff0200720b */ /* 0x000fe40003fac000 */
[----:B------:R-:W-:Y:S02]  /*03a0*/  SEL R2, RZ, 0x1, P0 ;  /* 0x00000001ff027807 */ /* 0x000fe40000000000 */
[----:B------:R-:W-:Y:S02]  /*03b0*/  SEL R3, RZ, 0x1, P1 ;  /* 0x00000001ff037807 */ /* 0x000fe40000800000 */
[----:B------:R-:W-:-:S02]  /*03c0*/  SEL R8, RZ, 0x1, P3 ;  /* 0x00000001ff087807 */ /* 0x000fc40001800000 */
[----:B------:R-:W-:Y:S02]  /*03d0*/  SEL R9, RZ, 0x1, P2 ;  /* 0x00000001ff097807 */ /* 0x000fe40001000000 */
[----:B------:R-:W-:Y:S02]  /*03e0*/  SEL R7, RZ, 0x1, P4 ;  /* 0x00000001ff077807 */ /* 0x000fe40002000000 */
[----:B------:R-:W-:Y:S02]  /*03f0*/  SEL R6, RZ, 0x1, P5 ;  /* 0x00000001ff067807 */ /* 0x000fe40002800000 */
[----:B------:R-:W-:Y:S02]  /*0400*/  PRMT R5, R2, 0x3340, R3 ;  /* 0x0000334002057816 */ /* 0x000fe40000000003 */
[----:B------:R-:W-:Y:S02]  /*0410*/  IADD3 R2, P0, R0, UR6, RZ ;  /* 0x0000000600027c10 */ /* 0x000fe4000ff1e0ff */
[----:B------:R-:W-:-:S02]  /*0420*/  PRMT R9, R8, 0x3340, R9 ;  /* 0x0000334008097816 */ /* 0x000fc40000000009 */
[----:B------:R-:W-:Y:S02]  /*0430*/  PRMT R6, R6, 0x3340, R7 ;  /* 0x0000334006067816 */ /* 0x000fe40000000007 */
[----:B------:R-:W-:Y:S02]  /*0440*/  PRMT R4, R4, 0x5410, R5 ;  /* 0x0000541004047816 */ /* 0x000fe40000000005 */
[----:B------:R-:W-:Y:S02]  /*0450*/  LEA.HI.X.SX32 R3, R0, UR7, 0x1, P0 ;  /* 0x0000000700037c11 */ /* 0x000fe400080f0eff */
[----:B------:R-:W-:-:S05]  /*0460*/  PRMT R5, R6, 0x5410, R9 ;  /* 0x0000541006057816 */ /* 0x000fca0000000009 */
[----:B------:R-:W-:Y:S01]  /*0470*/  STG.E.64 desc[UR4][R2.64], R4 ;  /* 0x0000000402007986 */ /* 0x000fe2000c101b04 */
[----:B------:R-:W-:Y:S05]  /*0480*/  EXIT ;  /* 0x000000000000794d */ /* 0x000fea0003800000 */
.L_x_0:
[----:B------:R-:W-:-:S00]  /*0490*/  BRA `(.L_x_0) ;  /* 0xfffffffc00fc7947 */ /* 0x000fc0000383ffff */
[----:B------:R-:W-:-:S00]  /*04a0*/  NOP ;  /* 0x0000000000007918 */ /* 0x000fc00000000000 */
        /* <DEDUP_REMOVED lines=13> */
.L_x_1:


//--------------------- .nv.constant0.triton_poi_fused_convolution_relu_threshold_backward_43 --------------------------
	.section	.nv.constant0.triton_poi_fused_convolution_relu_threshold_backward_43,"a",@progbits
	.sectionflags	@""
	.align	4
.nv.constant0.triton_poi_fused_convolution_relu_threshold_backward_43:
	.zero		556
